//
// Generated by NVIDIA NVVM Compiler
//
// Compiler Build ID: CL-36424714
// Cuda compilation tools, release 13.0, V13.0.88
// Based on NVVM 20.0.0
//

.version 9.0
.target sm_100
.address_size 64

	// .globl	_Z11test_kerneliPdS_S_

.visible .entry _Z11test_kerneliPdS_S_(
	.param .u32 _Z11test_kerneliPdS_S__param_0,
	.param .u64 .ptr .align 1 _Z11test_kerneliPdS_S__param_1,
	.param .u64 .ptr .align 1 _Z11test_kerneliPdS_S__param_2,
	.param .u64 .ptr .align 1 _Z11test_kerneliPdS_S__param_3
)
{
	.reg .pred 	%p<14>;
	.reg .b16 	%rs<9>;
	.reg .b32 	%r<51>;
	.reg .b64 	%rd<32>;
	.reg .b64 	%fd<147>;

	ld.param.u32 	%r23, [_Z11test_kerneliPdS_S__param_0];
	ld.param.u64 	%rd8, [_Z11test_kerneliPdS_S__param_1];
	ld.param.u64 	%rd9, [_Z11test_kerneliPdS_S__param_3];
	cvta.to.global.u64 	%rd1, %rd9;
	cvta.to.global.u64 	%rd2, %rd8;
	mov.u32 	%r24, %tid.x;
	setp.ne.s32 	%p1, %r24, 0;
	@%p1 bra 	$L__BB0_19;
	add.s64 	%rd3, %rd2, 64;
	add.s64 	%rd4, %rd1, 64;
	mov.b32 	%r43, 0;
$L__BB0_2:
	mul.lo.s32 	%r2, %r43, %r23;
	mov.b32 	%r44, 0;
	mov.b16 	%rs7, 0;
	mov.u16 	%rs8, %rs7;
$L__BB0_3:
	ld.param.u64 	%rd31, [_Z11test_kerneliPdS_S__param_2];
	add.s32 	%r4, %r44, %r2;
	cvta.to.global.u64 	%rd10, %rd31;
	mul.wide.s32 	%rd11, %r4, 8;
	add.s64 	%rd12, %rd10, %rd11;
	ld.global.f64 	%fd146, [%rd12];
	setp.eq.s32 	%p2, %r44, 0;
	@%p2 bra 	$L__BB0_17;
	mul.lo.s32 	%r5, %r44, %r23;
	setp.lt.u32 	%p3, %r44, 16;
	mov.b32 	%r49, 0;
	@%p3 bra 	$L__BB0_7;
	and.b32  	%r49, %r44, 2147483632;
	and.b32  	%r28, %r44, -16;
	neg.s32 	%r47, %r28;
	mov.u32 	%r45, %r2;
	mov.u32 	%r46, %r5;
$L__BB0_6:
	.pragma "nounroll";
	mul.wide.s32 	%rd13, %r46, 8;
	add.s64 	%rd14, %rd3, %rd13;
	mul.wide.s32 	%rd15, %r45, 8;
	add.s64 	%rd16, %rd4, %rd15;
	ld.global.f64 	%fd17, [%rd14+-64];
	ld.global.f64 	%fd18, [%rd16+-64];
	mul.f64 	%fd19, %fd17, %fd18;
	sub.f64 	%fd20, %fd146, %fd19;
	ld.global.f64 	%fd21, [%rd14+-56];
	ld.global.f64 	%fd22, [%rd16+-56];
	mul.f64 	%fd23, %fd21, %fd22;
	sub.f64 	%fd24, %fd20, %fd23;
	ld.global.f64 	%fd25, [%rd14+-48];
	ld.global.f64 	%fd26, [%rd16+-48];
	mul.f64 	%fd27, %fd25, %fd26;
	sub.f64 	%fd28, %fd24, %fd27;
	ld.global.f64 	%fd29, [%rd14+-40];
	ld.global.f64 	%fd30, [%rd16+-40];
	mul.f64 	%fd31, %fd29, %fd30;
	sub.f64 	%fd32, %fd28, %fd31;
	ld.global.f64 	%fd33, [%rd14+-32];
	ld.global.f64 	%fd34, [%rd16+-32];
	mul.f64 	%fd35, %fd33, %fd34;
	sub.f64 	%fd36, %fd32, %fd35;
	ld.global.f64 	%fd37, [%rd14+-24];
	ld.global.f64 	%fd38, [%rd16+-24];
	mul.f64 	%fd39, %fd37, %fd38;
	sub.f64 	%fd40, %fd36, %fd39;
	ld.global.f64 	%fd41, [%rd14+-16];
	ld.global.f64 	%fd42, [%rd16+-16];
	mul.f64 	%fd43, %fd41, %fd42;
	sub.f64 	%fd44, %fd40, %fd43;
	ld.global.f64 	%fd45, [%rd14+-8];
	ld.global.f64 	%fd46, [%rd16+-8];
	mul.f64 	%fd47, %fd45, %fd46;
	sub.f64 	%fd48, %fd44, %fd47;
	ld.global.f64 	%fd49, [%rd14];
	ld.global.f64 	%fd50, [%rd16];
	mul.f64 	%fd51, %fd49, %fd50;
	sub.f64 	%fd52, %fd48, %fd51;
	ld.global.f64 	%fd53, [%rd14+8];
	ld.global.f64 	%fd54, [%rd16+8];
	mul.f64 	%fd55, %fd53, %fd54;
	sub.f64 	%fd56, %fd52, %fd55;
	ld.global.f64 	%fd57, [%rd14+16];
	ld.global.f64 	%fd58, [%rd16+16];
	mul.f64 	%fd59, %fd57, %fd58;
	sub.f64 	%fd60, %fd56, %fd59;
	ld.global.f64 	%fd61, [%rd14+24];
	ld.global.f64 	%fd62, [%rd16+24];
	mul.f64 	%fd63, %fd61, %fd62;
	sub.f64 	%fd64, %fd60, %fd63;
	ld.global.f64 	%fd65, [%rd14+32];
	ld.global.f64 	%fd66, [%rd16+32];
	mul.f64 	%fd67, %fd65, %fd66;
	sub.f64 	%fd68, %fd64, %fd67;
	ld.global.f64 	%fd69, [%rd14+40];
	ld.global.f64 	%fd70, [%rd16+40];
	mul.f64 	%fd71, %fd69, %fd70;
	sub.f64 	%fd72, %fd68, %fd71;
	ld.global.f64 	%fd73, [%rd14+48];
	ld.global.f64 	%fd74, [%rd16+48];
	mul.f64 	%fd75, %fd73, %fd74;
	sub.f64 	%fd76, %fd72, %fd75;
	ld.global.f64 	%fd77, [%rd14+56];
	ld.global.f64 	%fd78, [%rd16+56];
	mul.f64 	%fd79, %fd77, %fd78;
	sub.f64 	%fd146, %fd76, %fd79;
	add.s32 	%r47, %r47, 16;
	add.s32 	%r46, %r46, 16;
	add.s32 	%r45, %r45, 16;
	setp.ne.s32 	%p4, %r47, 0;
	@%p4 bra 	$L__BB0_6;
$L__BB0_7:
	and.b32  	%r29, %r44, 15;
	setp.eq.s32 	%p5, %r29, 0;
	@%p5 bra 	$L__BB0_17;
	cvt.u32.u16 	%r30, %rs8;
	and.b32  	%r15, %r30, 15;
	add.s32 	%r31, %r15, -1;
	setp.lt.u32 	%p6, %r31, 7;
	@%p6 bra 	$L__BB0_10;
	add.s32 	%r32, %r49, %r5;
	mul.wide.s32 	%rd17, %r32, 8;
	add.s64 	%rd18, %rd2, %rd17;
	ld.global.f64 	%fd81, [%rd18];
	add.s32 	%r33, %r49, %r2;
	mul.wide.s32 	%rd19, %r33, 8;
	add.s64 	%rd20, %rd1, %rd19;
	ld.global.f64 	%fd82, [%rd20];
	mul.f64 	%fd83, %fd81, %fd82;
	sub.f64 	%fd84, %fd146, %fd83;
	ld.global.f64 	%fd85, [%rd18+8];
	ld.global.f64 	%fd86, [%rd20+8];
	mul.f64 	%fd87, %fd85, %fd86;
	sub.f64 	%fd88, %fd84, %fd87;
	ld.global.f64 	%fd89, [%rd18+16];
	ld.global.f64 	%fd90, [%rd20+16];
	mul.f64 	%fd91, %fd89, %fd90;
	sub.f64 	%fd92, %fd88, %fd91;
	ld.global.f64 	%fd93, [%rd18+24];
	ld.global.f64 	%fd94, [%rd20+24];
	mul.f64 	%fd95, %fd93, %fd94;
	sub.f64 	%fd96, %fd92, %fd95;
	ld.global.f64 	%fd97, [%rd18+32];
	ld.global.f64 	%fd98, [%rd20+32];
	mul.f64 	%fd99, %fd97, %fd98;
	sub.f64 	%fd100, %fd96, %fd99;
	ld.global.f64 	%fd101, [%rd18+40];
	ld.global.f64 	%fd102, [%rd20+40];
	mul.f64 	%fd103, %fd101, %fd102;
	sub.f64 	%fd104, %fd100, %fd103;
	ld.global.f64 	%fd105, [%rd18+48];
	ld.global.f64 	%fd106, [%rd20+48];
	mul.f64 	%fd107, %fd105, %fd106;
	sub.f64 	%fd108, %fd104, %fd107;
	ld.global.f64 	%fd109, [%rd18+56];
	ld.global.f64 	%fd110, [%rd20+56];
	mul.f64 	%fd111, %fd109, %fd110;
	sub.f64 	%fd146, %fd108, %fd111;
	add.s32 	%r49, %r49, 8;
$L__BB0_10:
	and.b32  	%r34, %r15, 7;
	setp.eq.s32 	%p7, %r34, 0;
	@%p7 bra 	$L__BB0_17;
	cvt.u32.u16 	%r35, %rs7;
	and.b32  	%r36, %r35, 7;
	and.b32  	%r18, %r35, 3;
	add.s32 	%r37, %r36, -1;
	setp.lt.u32 	%p8, %r37, 3;
	@%p8 bra 	$L__BB0_13;
	add.s32 	%r38, %r49, %r5;
	mul.wide.s32 	%rd21, %r38, 8;
	add.s64 	%rd22, %rd2, %rd21;
	ld.global.f64 	%fd113, [%rd22];
	add.s32 	%r39, %r49, %r2;
	mul.wide.s32 	%rd23, %r39, 8;
	add.s64 	%rd24, %rd1, %rd23;
	ld.global.f64 	%fd114, [%rd24];
	mul.f64 	%fd115, %fd113, %fd114;
	sub.f64 	%fd116, %fd146, %fd115;
	ld.global.f64 	%fd117, [%rd22+8];
	ld.global.f64 	%fd118, [%rd24+8];
	mul.f64 	%fd119, %fd117, %fd118;
	sub.f64 	%fd120, %fd116, %fd119;
	ld.global.f64 	%fd121, [%rd22+16];
	ld.global.f64 	%fd122, [%rd24+16];
	mul.f64 	%fd123, %fd121, %fd122;
	sub.f64 	%fd124, %fd120, %fd123;
	ld.global.f64 	%fd125, [%rd22+24];
	ld.global.f64 	%fd126, [%rd24+24];
	mul.f64 	%fd127, %fd125, %fd126;
	sub.f64 	%fd146, %fd124, %fd127;
	add.s32 	%r49, %r49, 4;
$L__BB0_13:
	setp.eq.s32 	%p9, %r18, 0;
	@%p9 bra 	$L__BB0_17;
	add.s32 	%r40, %r49, %r5;
	mul.wide.s32 	%rd25, %r40, 8;
	add.s64 	%rd5, %rd2, %rd25;
	ld.global.f64 	%fd128, [%rd5];
	add.s32 	%r41, %r49, %r2;
	mul.wide.s32 	%rd26, %r41, 8;
	add.s64 	%rd6, %rd1, %rd26;
	ld.global.f64 	%fd129, [%rd6];
	mul.f64 	%fd130, %fd128, %fd129;
	sub.f64 	%fd146, %fd146, %fd130;
	setp.eq.s32 	%p10, %r18, 1;
	@%p10 bra 	$L__BB0_17;
	ld.global.f64 	%fd131, [%rd5+8];
	ld.global.f64 	%fd132, [%rd6+8];
	mul.f64 	%fd133, %fd131, %fd132;
	sub.f64 	%fd146, %fd146, %fd133;
	setp.eq.s32 	%p11, %r18, 2;
	@%p11 bra 	$L__BB0_17;
	ld.global.f64 	%fd134, [%rd5+16];
	ld.global.f64 	%fd135, [%rd6+16];
	mul.f64 	%fd136, %fd134, %fd135;
	sub.f64 	%fd146, %fd146, %fd136;
$L__BB0_17:
	mad.lo.s32 	%r42, %r44, %r23, %r44;
	mul.wide.s32 	%rd27, %r42, 8;
	add.s64 	%rd28, %rd2, %rd27;
	ld.global.f64 	%fd137, [%rd28];
	div.rn.f64 	%fd138, %fd146, %fd137;
	mul.wide.s32 	%rd29, %r4, 8;
	add.s64 	%rd30, %rd1, %rd29;
	st.global.f64 	[%rd30], %fd138;
	add.s32 	%r44, %r44, 1;
	setp.ne.s32 	%p12, %r44, 2048;
	add.s16 	%rs8, %rs8, 1;
	add.s16 	%rs7, %rs7, 1;
	@%p12 bra 	$L__BB0_3;
	add.s32 	%r43, %r43, 1;
	setp.ne.s32 	%p13, %r43, 2048;
	@%p13 bra 	$L__BB0_2;
$L__BB0_19:
	ret;

}


// ===== COMPILED SASS (sm_100) =====

	.target	sm_100

	.elftype	@"ET_EXEC"


//--------------------- .note.nv.tkinfo           --------------------------
	.section	.note.nv.tkinfo,"",@"SHT_NOTE"
	.sectionflags	@"SHF_NOTE_NV_TKINFO"
	.tkinfo
        /*0018*/ 	.word	0x00000002
        /*0030*/ 	.string	""
        /*0030*/ 	.string	"ptxas"
        /*0030*/ 	.string	"Cuda compilation tools, release 13.0, V13.0.88"
        /*0030*/ 	.string	"Build cuda_13.0.r13.0/compiler.36424714_0"
        /*0030*/ 	.string	"-arch sm_100 -m 64 "



//--------------------- .note.nv.cuinfo           --------------------------
	.section	.note.nv.cuinfo,"",@"SHT_NOTE"
	.sectionflags	@"SHF_NOTE_NV_CUINFO"
        /*0018*/ 	.short	0x0002
        /*001a*/ 	.short	0x0064
        /*001c*/ 	.short	0x0082
	.zero		2


//--------------------- .nv.info                  --------------------------
	.section	.nv.info,"",@"SHT_CUDA_INFO"
	.align	4


	//----- nvinfo : EIATTR_REGCOUNT
	.align		4
        /*0000*/ 	.byte	0x04, 0x2f
        /*0002*/ 	.short	(.L_1 - .L_0)
	.align		4
.L_0:
        /*0004*/ 	.word	index@(_Z11test_kerneliPdS_S_)
        /*0008*/ 	.word	0x00000020


	//----- nvinfo : EIATTR_FRAME_SIZE
	.align		4
.L_1:
        /*000c*/ 	.byte	0x04, 0x11
        /*000e*/ 	.short	(.L_3 - .L_2)
	.align		4
.L_2:
        /*0010*/ 	.word	index@($__internal_0_$__cuda_sm20_div_rn_f64_full)
        /*0014*/ 	.word	0x00000000


	//----- nvinfo : EIATTR_FRAME_SIZE
	.align		4
.L_3:
        /*0018*/ 	.byte	0x04, 0x11
        /*001a*/ 	.short	(.L_5 - .L_4)
	.align		4
.L_4:
        /*001c*/ 	.word	index@(_Z11test_kerneliPdS_S_)
        /*0020*/ 	.word	0x00000000


	//----- nvinfo : EIATTR_MIN_STACK_SIZE
	.align		4
.L_5:
        /*0024*/ 	.byte	0x04, 0x12
        /*0026*/ 	.short	(.L_7 - .L_6)
	.align		4
.L_6:
        /*0028*/ 	.word	index@(_Z11test_kerneliPdS_S_)
        /*002c*/ 	.word	0x00000000
.L_7:


//--------------------- .nv.compat                --------------------------
	.section	.nv.compat,"",@"SHT_CUDA_COMPAT_INFO"
	.align	4
        /*0000*/ 	.byte	0x02, 0x09, 0x00, 0x00, 0x02, 0x02, 0x01, 0x00, 0x02, 0x05, 0x05, 0x00, 0x03, 0x07, 0x01, 0x01
        /*0010*/ 	.byte	0x02, 0x03, 0x00, 0x00, 0x02, 0x06, 0x01, 0x00, 0x04, 0x0b, 0x08, 0x00, 0x01, 0x00, 0x00, 0x00
        /*0020*/ 	.byte	0x00, 0x00, 0x00, 0x00


//--------------------- .nv.info._Z11test_kerneliPdS_S_ --------------------------
	.section	.nv.info._Z11test_kerneliPdS_S_,"",@"SHT_CUDA_INFO"
	.sectionflags	@""
	.align	4


	//----- nvinfo : EIATTR_CUDA_API_VERSION
	.align		4
        /*0000*/ 	.byte	0x04, 0x37
        /*0002*/ 	.short	(.L_9 - .L_8)
.L_8:
        /*0004*/ 	.word	0x00000082


	//----- nvinfo : EIATTR_KPARAM_INFO
	.align		4
.L_9:
        /*0008*/ 	.byte	0x04, 0x17
        /*000a*/ 	.short	(.L_11 - .L_10)
.L_10:
        /*000c*/ 	.word	0x00000000
        /*0010*/ 	.short	0x0003
        /*0012*/ 	.short	0x0018
        /*0014*/ 	.byte	0x00, 0xf5, 0x21, 0x00


	//----- nvinfo : EIATTR_KPARAM_INFO
	.align		4
.L_11:
        /*0018*/ 	.byte	0x04, 0x17
        /*001a*/ 	.short	(.L_13 - .L_12)
.L_12:
        /*001c*/ 	.word	0x00000000
        /*0020*/ 	.short	0x0002
        /*0022*/ 	.short	0x0010
        /*0024*/ 	.byte	0x00, 0xf5, 0x21, 0x00


	//----- nvinfo : EIATTR_KPARAM_INFO
	.align		4
.L_13:
        /*0028*/ 	.byte	0x04, 0x17
        /*002a*/ 	.short	(.L_15 - .L_14)
.L_14:
        /*002c*/ 	.word	0x00000000
        /*0030*/ 	.short	0x0001
        /*0032*/ 	.short	0x0008
        /*0034*/ 	.byte	0x00, 0xf5, 0x21, 0x00


	//----- nvinfo : EIATTR_KPARAM_INFO
	.align		4
.L_15:
        /*0038*/ 	.byte	0x04, 0x17
        /*003a*/ 	.short	(.L_17 - .L_16)
.L_16:
        /*003c*/ 	.word	0x00000000
        /*0040*/ 	.short	0x0000
        /*0042*/ 	.short	0x0000
        /*0044*/ 	.byte	0x00, 0xf0, 0x11, 0x00


	//----- nvinfo : EIATTR_SPARSE_MMA_MASK
	.align		4
.L_17:
        /*0048*/ 	.byte	0x03, 0x50
        /*004a*/ 	.short	0x0000


	//----- nvinfo : EIATTR_MAXREG_COUNT
	.align		4
        /*004c*/ 	.byte	0x03, 0x1b
        /*004e*/ 	.short	0x00ff


	//----- nvinfo : EIATTR_MERCURY_ISA_VERSION
	.align		4
        /*0050*/ 	.byte	0x03, 0x5f
        /*0052*/ 	.short	0x0101


	//----- nvinfo : EIATTR_VRC_CTA_INIT_COUNT
	.align		4
        /*0054*/ 	.byte	0x02, 0x4a
	.zero		1
	.zero		1


	//----- nvinfo : EIATTR_EXIT_INSTR_OFFSETS
	.align		4
        /*0058*/ 	.byte	0x04, 0x1c
        /*005a*/ 	.short	(.L_19 - .L_18)


	//   ....[0]....
.L_18:
        /*005c*/ 	.word	0x00000030


	//   ....[1]....
        /*0060*/ 	.word	0x00000d10


	//----- nvinfo : EIATTR_CRS_STACK_SIZE
	.align		4
.L_19:
        /*0064*/ 	.byte	0x04, 0x1e
        /*0066*/ 	.short	(.L_21 - .L_20)
.L_20:
        /*0068*/ 	.word	0x00000000


	//----- nvinfo : EIATTR_CBANK_PARAM_SIZE
	.align		4
.L_21:
        /*006c*/ 	.byte	0x03, 0x19
        /*006e*/ 	.short	0x0020


	//----- nvinfo : EIATTR_PARAM_CBANK
	.align		4
        /*0070*/ 	.byte	0x04, 0x0a
        /*0072*/ 	.short	(.L_23 - .L_22)
	.align		4
.L_22:
        /*0074*/ 	.word	index@(.nv.constant0._Z11test_kerneliPdS_S_)
        /*0078*/ 	.short	0x0380
        /*007a*/ 	.short	0x0020


	//----- nvinfo : EIATTR_SW_WAR
	.align		4
.L_23:
        /*007c*/ 	.byte	0x04, 0x36
        /*007e*/ 	.short	(.L_25 - .L_24)
.L_24:
        /*0080*/ 	.word	0x00000008
.L_25:


//--------------------- .nv.callgraph             --------------------------
	.section	.nv.callgraph,"",@"SHT_CUDA_CALLGRAPH"
	.align	4
	.sectionentsize	8
	.align		4
        /*0000*/ 	.word	0x00000000
	.align		4
        /*0004*/ 	.word	0xffffffff
	.align		4
        /*0008*/ 	.word	0x00000000
	.align		4
        /*000c*/ 	.word	0xfffffffe
	.align		4
        /*0010*/ 	.word	0x00000000
	.align		4
        /*0014*/ 	.word	0xfffffffd
	.align		4
        /*0018*/ 	.word	0x00000000
	.align		4
        /*001c*/ 	.word	0xfffffffc


//--------------------- .text._Z11test_kerneliPdS_S_ --------------------------
	.section	.text._Z11test_kerneliPdS_S_,"ax",@progbits
	.align	128
        .global         _Z11test_kerneliPdS_S_
        .type           _Z11test_kerneliPdS_S_,@function
        .size           _Z11test_kerneliPdS_S_,(.L_x_14 - _Z11test_kerneliPdS_S_)
        .other          _Z11test_kerneliPdS_S_,@"STO_CUDA_ENTRY STV_DEFAULT"
_Z11test_kerneliPdS_S_:
.text._Z11test_kerneliPdS_S_:
[----:B------:R-:W-:Y:S01]  /*0000*/  LDC R1, c[0x0][0x37c] ;  /* 0x0000df00ff017b82 */ /* 0x000fe20000000800 */
[----:B------:R-:W0:Y:S02]  /*0010*/  S2R R0, SR_TID.X ;  /* 0x0000000000007919 */ /* 0x000e240000002100 */
[----:B0-----:R-:W-:-:S13]  /*0020*/  ISETP.NE.AND P0, PT, R0, RZ, PT ;  /* 0x000000ff0000720c */ /* 0x001fda0003f05270 */
[----:B------:R-:W-:Y:S05]  /*0030*/  @P0 EXIT ;  /* 0x000000000000094d */ /* 0x000fea0003800000 */
[----:B------:R-:W0:Y:S01]  /*0040*/  LDCU.64 UR8, c[0x0][0x388] ;  /* 0x00007100ff0877ac */ /* 0x000e220008000a00 */
[----:B------:R-:W1:Y:S01]  /*0050*/  LDCU.64 UR10, c[0x0][0x398] ;  /* 0x00007300ff0a77ac */ /* 0x000e620008000a00 */
[----:B------:R-:W2:Y:S01]  /*0060*/  LDCU.64 UR12, c[0x0][0x358] ;  /* 0x00006b00ff0c77ac */ /* 0x000ea20008000a00 */
[----:B------:R-:W-:Y:S01]  /*0070*/  UMOV UR4, URZ ;  /* 0x000000ff00047c82 */ /* 0x000fe20008000000 */
[----:B0-----:R-:W-:Y:S02]  /*0080*/  UIADD3 UR7, UP0, UPT, UR8, 0x40, URZ ;  /* 0x0000004008077890 */ /* 0x001fe4000ff1e0ff */
[----:B-1----:R-:W-:Y:S02]  /*0090*/  UIADD3 UR5, UP1, UPT, UR10, 0x40, URZ ;  /* 0x000000400a057890 */ /* 0x002fe4000ff3e0ff */
[----:B------:R-:W-:Y:S02]  /*00a0*/  UIADD3.X UR8, UPT, UPT, URZ, UR9, URZ, UP0, !UPT ;  /* 0x00000009ff087290 */ /* 0x000fe400087fe4ff */
[----:B--2---:R-:W-:-:S12]  /*00b0*/  UIADD3.X UR6, UPT, UPT, URZ, UR11, URZ, UP1, !UPT ;  /* 0x0000000bff067290 */ /* 0x004fd80008ffe4ff */
.L_x_7:
[----:B0-----:R-:W0:Y:S01]  /*00c0*/  LDCU UR9, c[0x0][0x380] ;  /* 0x00007000ff0977ac */ /* 0x001e220008000800 */
[----:B------:R-:W-:Y:S01]  /*00d0*/  IMAD.MOV.U32 R0, RZ, RZ, RZ ;  /* 0x000000ffff007224 */ /* 0x000fe200078e00ff */
[----:B------:R-:W-:Y:S02]  /*00e0*/  PRMT R2, RZ, 0x7610, R2 ;  /* 0x00007610ff027816 */ /* 0x000fe40000000002 */
[----:B------:R-:W-:Y:S01]  /*00f0*/  PRMT R3, RZ, 0x7610, R3 ;  /* 0x00007610ff037816 */ /* 0x000fe20000000003 */
[----:B0-----:R-:W-:Y:S02]  /*0100*/  UIMAD UR9, UR4, UR9, URZ ;  /* 0x00000009040972a4 */ /* 0x001fe4000f8e02ff */
[----:B------:R-:W-:-:S04]  /*0110*/  UIADD3 UR4, UPT, UPT, UR4, 0x1, URZ ;  /* 0x0000000104047890 */ /* 0x000fc8000fffe0ff */
[----:B------:R-:W-:-:S11]  /*0120*/  UISETP.NE.AND UP0, UPT, UR4, 0x800, UPT ;  /* 0x000008000400788c */ /* 0x000fd6000bf05270 */
.L_x_6:
[----:B0-----:R-:W0:Y:S01]  /*0130*/  LDC.64 R20, c[0x0][0x390] ;  /* 0x0000e400ff147b82 */ /* 0x001e220000000a00 */
[----:B------:R-:W-:-:S04]  /*0140*/  VIADD R4, R0, UR9 ;  /* 0x0000000900047c36 */ /* 0x000fc80008000000 */
[----:B0-----:R-:W-:-:S06]  /*0150*/  IMAD.WIDE R20, R4, 0x8, R20 ;  /* 0x0000000804147825 */ /* 0x001fcc00078e0214 */
[----:B------:R-:W5:Y:S01]  /*0160*/  LDG.E.64 R20, desc[UR12][R20.64] ;  /* 0x0000000c14147981 */ /* 0x000f62000c1e1b00 */
[----:B------:R-:W-:-:S13]  /*0170*/  ISETP.NE.AND P0, PT, R0, RZ, PT ;  /* 0x000000ff0000720c */ /* 0x000fda0003f05270 */
[----:B------:R-:W-:Y:S05]  /*0180*/  @!P0 BRA `(.L_x_0) ;  /* 0x0000000800648947 */ /* 0x000fea0003800000 */
[----:B------:R-:W0:Y:S01]  /*0190*/  LDCU UR10, c[0x0][0x380] ;  /* 0x00007000ff0a77ac */ /* 0x000e220008000800 */
[C---:B------:R-:W-:Y:S01]  /*01a0*/  ISETP.GE.U32.AND P1, PT, R0.reuse, 0x10, PT ;  /* 0x000000100000780c */ /* 0x040fe20003f26070 */
[----:B------:R-:W-:Y:S01]  /*01b0*/  IMAD.MOV.U32 R6, RZ, RZ, RZ ;  /* 0x000000ffff067224 */ /* 0x000fe200078e00ff */
[C---:B------:R-:W-:Y:S01]  /*01c0*/  LOP3.LUT P0, RZ, R0.reuse, 0xf, RZ, 0xc0, !PT ;  /* 0x0000000f00ff7812 */ /* 0x040fe2000780c0ff */
[----:B0-----:R-:W-:-:S10]  /*01d0*/  IMAD R7, R0, UR10, RZ ;  /* 0x0000000a00077c24 */ /* 0x001fd4000f8e02ff */
[----:B------:R-:W-:Y:S05]  /*01e0*/  @!P1 BRA `(.L_x_1) ;  /* 0x0000000400009947 */ /* 0x000fea0003800000 */
[C---:B------:R-:W-:Y:S01]  /*01f0*/  LOP3.LUT R26, R0.reuse, 0xfffffff0, RZ, 0xc0, !PT ;  /* 0xfffffff0001a7812 */ /* 0x040fe200078ec0ff */
[----:B------:R-:W-:Y:S01]  /*0200*/  IMAD.U32 R27, RZ, RZ, UR9 ;  /* 0x00000009ff1b7e24 */ /* 0x000fe2000f8e00ff */
[----:B------:R-:W-:Y:S01]  /*0210*/  LOP3.LUT R6, R0, 0x7ffffff0, RZ, 0xc0, !PT ;  /* 0x7ffffff000067812 */ /* 0x000fe200078ec0ff */
[----:B------:R-:W-:Y:S02]  /*0220*/  IMAD.MOV.U32 R5, RZ, RZ, R7 ;  /* 0x000000ffff057224 */ /* 0x000fe400078e0007 */
[----:B------:R-:W-:-:S07]  /*0230*/  IMAD.MOV R26, RZ, RZ, -R26 ;  /* 0x000000ffff1a7224 */ /* 0x000fce00078e0a1a */
.L_x_2:
[----:B------:R-:W-:Y:S01]  /*0240*/  MOV R9, UR6 ;  /* 0x0000000600097c02 */ /* 0x000fe20008000f00 */
[----:B------:R-:W-:Y:S02]  /*0250*/  IMAD.U32 R22, RZ, RZ, UR7 ;  /* 0x00000007ff167e24 */ /* 0x000fe4000f8e00ff */
[----:B------:R-:W-:Y:S02]  /*0260*/  IMAD.U32 R23, RZ, RZ, UR8 ;  /* 0x00000008ff177e24 */ /* 0x000fe4000f8e00ff */
[----:B------:R-:W-:Y:S02]  /*0270*/  IMAD.U32 R8, RZ, RZ, UR5 ;  /* 0x00000005ff087e24 */ /* 0x000fe4000f8e00ff */
[----:B------:R-:W-:-:S04]  /*0280*/  IMAD.WIDE R22, R5, 0x8, R22 ;  /* 0x0000000805167825 */ /* 0x000fc800078e0216 */
[----:B------:R-:W-:Y:S01]  /*0290*/  IMAD.WIDE R8, R27, 0x8, R8 ;  /* 0x000000081b087825 */ /* 0x000fe200078e0208 */
[----:B------:R-:W2:Y:S04]  /*02a0*/  LDG.E.64 R12, desc[UR12][R22.64+-0x40] ;  /* 0xffffc00c160c7981 */ /* 0x000ea8000c1e1b00 */
[----:B------:R-:W2:Y:S04]  /*02b0*/  LDG.E.64 R16, desc[UR12][R8.64+-0x40] ;  /* 0xffffc00c08107981 */ /* 0x000ea8000c1e1b00 */
[----:B------:R-:W3:Y:S04]  /*02c0*/  LDG.E.64 R10, desc[UR12][R22.64+-0x38] ;  /* 0xffffc80c160a7981 */ /* 0x000ee8000c1e1b00 */
[----:B------:R-:W3:Y:S04]  /*02d0*/  LDG.E.64 R14, desc[UR12][R8.64+-0x38] ;  /* 0xffffc80c080e7981 */ /* 0x000ee8000c1e1b00 */
[----:B------:R-:W4:Y:S04]  /*02e0*/  LDG.E.64 R18, desc[UR12][R8.64+-0x30] ;  /* 0xffffd00c08127981 */ /* 0x000f28000c1e1b00 */
[----:B------:R-:W4:Y:S01]  /*02f0*/  LDG.E.64 R24, desc[UR12][R8.64+0x38] ;  /* 0x0000380c08187981 */ /* 0x000f22000c1e1b00 */
[----:B--2--5:R-:W-:-:S03]  /*0300*/  DFMA R16, -R12, R16, R20 ;  /* 0x000000100c10722b */ /* 0x024fc60000000114 */
[----:B------:R-:W4:Y:S04]  /*0310*/  LDG.E.64 R12, desc[UR12][R22.64+-0x30] ;  /* 0xffffd00c160c7981 */ /* 0x000f28000c1e1b00 */
[----:B------:R-:W2:Y:S01]  /*0320*/  LDG.E.64 R20, desc[UR12][R22.64+0x38] ;  /* 0x0000380c16147981 */ /* 0x000ea2000c1e1b00 */
[----:B---3--:R-:W-:-:S03]  /*0330*/  DFMA R14, -R10, R14, R16 ;  /* 0x0000000e0a0e722b */ /* 0x008fc60000000110 */
[----:B------:R-:W3:Y:S04]  /*0340*/  LDG.E.64 R10, desc[UR12][R22.64+-0x28] ;  /* 0xffffd80c160a7981 */ /* 0x000ee8000c1e1b00 */
[----:B------:R-:W3:Y:S01]  /*0350*/  LDG.E.64 R16, desc[UR12][R8.64+-0x28] ;  /* 0xffffd80c08107981 */ /* 0x000ee2000c1e1b00 */
[----:B----4-:R-:W-:-:S03]  /*0360*/  DFMA R18, -R12, R18, R14 ;  /* 0x000000120c12722b */ /* 0x010fc6000000010e */
[----:B------:R-:W4:Y:S04]  /*0370*/  LDG.E.64 R12, desc[UR12][R22.64+-0x20] ;  /* 0xffffe00c160c7981 */ /* 0x000f28000c1e1b00 */
[----:B------:R-:W4:Y:S01]  /*0380*/  LDG.E.64 R14, desc[UR12][R8.64+-0x20] ;  /* 0xffffe00c080e7981 */ /* 0x000f22000c1e1b00 */
        /* <DEDUP_REMOVED lines=30> */
[----:B------:R-:W-:Y:S01]  /*0570*/  VIADD R26, R26, 0x10 ;  /* 0x000000101a1a7836 */ /* 0x000fe20000000000 */
[----:B---3--:R-:W-:-:S04]  /*0580*/  DFMA R10, -R10, R12, R14 ;  /* 0x0000000c0a0a722b */ /* 0x008fc8000000010e */
[----:B------:R-:W-:Y:S01]  /*0590*/  ISETP.NE.AND P1, PT, R26, RZ, PT ;  /* 0x000000ff1a00720c */ /* 0x000fe20003f25270 */
[----:B------:R-:W-:Y:S02]  /*05a0*/  VIADD R5, R5, 0x10 ;  /* 0x0000001005057836 */ /* 0x000fe40000000000 */
[----:B------:R-:W-:Y:S01]  /*05b0*/  VIADD R27, R27, 0x10 ;  /* 0x000000101b1b7836 */ /* 0x000fe20000000000 */
[----:B----4-:R-:W-:-:S08]  /*05c0*/  DFMA R10, -R16, R18, R10 ;  /* 0x00000012100a722b */ /* 0x010fd0000000010a */
[----:B--2---:R-:W-:Y:S01]  /*05d0*/  DFMA R20, -R20, R24, R10 ;  /* 0x000000181414722b */ /* 0x004fe2000000010a */
[----:B------:R-:W-:Y:S10]  /*05e0*/  @P1 BRA `(.L_x_2) ;  /* 0xfffffffc00141947 */ /* 0x000ff4000383ffff */
.L_x_1:
[----:B------:R-:W-:Y:S05]  /*05f0*/  @!P0 BRA `(.L_x_0) ;  /* 0x0000000400488947 */ /* 0x000fea0003800000 */
[----:B------:R-:W-:-:S04]  /*0600*/  LOP3.LUT R8, R3, 0xf, RZ, 0xc0, !PT ;  /* 0x0000000f03087812 */ /* 0x000fc800078ec0ff */
[C---:B------:R-:W-:Y:S01]  /*0610*/  LOP3.LUT P1, RZ, R8.reuse, 0x7, RZ, 0xc0, !PT ;  /* 0x0000000708ff7812 */ /* 0x040fe2000782c0ff */
[----:B------:R-:W-:-:S05]  /*0620*/  VIADD R5, R8, 0xffffffff ;  /* 0xffffffff08057836 */ /* 0x000fca0000000000 */
[----:B------:R-:W-:-:S13]  /*0630*/  ISETP.GE.U32.AND P0, PT, R5, 0x7, PT ;  /* 0x000000070500780c */ /* 0x000fda0003f06070 */
[----:B------:R-:W-:Y:S05]  /*0640*/  @!P0 BRA `(.L_x_3) ;  /* 0x00000000007c8947 */ /* 0x000fea0003800000 */
[----:B------:R-:W0:Y:S01]  /*0650*/  LDC.64 R10, c[0x0][0x388] ;  /* 0x0000e200ff0a7b82 */ /* 0x000e220000000a00 */
[----:B------:R-:W-:Y:S02]  /*0660*/  IMAD.IADD R5, R7, 0x1, R6 ;  /* 0x0000000107057824 */ /* 0x000fe400078e0206 */
[----:B------:R-:W-:-:S05]  /*0670*/  VIADD R13, R6, UR9 ;  /* 0x00000009060d7c36 */ /* 0x000fca0008000000 */
[----:B------:R-:W1:Y:S01]  /*0680*/  LDC.64 R8, c[0x0][0x398] ;  /* 0x0000e600ff087b82 */ /* 0x000e620000000a00 */
[----:B0-----:R-:W-:-:S05]  /*0690*/  IMAD.WIDE R10, R5, 0x8, R10 ;  /* 0x00000008050a7825 */ /* 0x001fca00078e020a */
[----:B------:R-:W2:Y:S01]  /*06a0*/  LDG.E.64 R24, desc[UR12][R10.64] ;  /* 0x0000000c0a187981 */ /* 0x000ea2000c1e1b00 */
[----:B-1----:R-:W-:-:S03]  /*06b0*/  IMAD.WIDE R8, R13, 0x8, R8 ;  /* 0x000000080d087825 */ /* 0x002fc600078e0208 */
[----:B------:R-:W3:Y:S04]  /*06c0*/  LDG.E.64 R14, desc[UR12][R10.64+0x10] ;  /* 0x0000100c0a0e7981 */ /* 0x000ee8000c1e1b00 */
[----:B------:R-:W2:Y:S04]  /*06d0*/  LDG.E.64 R18, desc[UR12][R8.64] ;  /* 0x0000000c08127981 */ /* 0x000ea8000c1e1b00 */
[----:B------:R-:W4:Y:S04]  /*06e0*/  LDG.E.64 R12, desc[UR12][R10.64+0x8] ;  /* 0x0000080c0a0c7981 */ /* 0x000f28000c1e1b00 */
[----:B------:R-:W4:Y:S04]  /*06f0*/  LDG.E.64 R16, desc[UR12][R8.64+0x8] ;  /* 0x0000080c08107981 */ /* 0x000f28000c1e1b00 */
[----:B------:R-:W3:Y:S04]  /*0700*/  LDG.E.64 R22, desc[UR12][R8.64+0x10] ;  /* 0x0000100c08167981 */ /* 0x000ee8000c1e1b00 */
[----:B------:R-:W3:Y:S04]  /*0710*/  LDG.E.64 R26, desc[UR12][R10.64+0x38] ;  /* 0x0000380c0a1a7981 */ /* 0x000ee8000c1e1b00 */
[----:B------:R-:W3:Y:S01]  /*0720*/  LDG.E.64 R28, desc[UR12][R8.64+0x38] ;  /* 0x0000380c081c7981 */ /* 0x000ee2000c1e1b00 */
[----:B--2--5:R-:W-:-:S03]  /*0730*/  DFMA R18, -R24, R18, R20 ;  /* 0x000000121812722b */ /* 0x024fc60000000114 */
[----:B------:R-:W2:Y:S04]  /*0740*/  LDG.E.64 R20, desc[UR12][R10.64+0x18] ;  /* 0x0000180c0a147981 */ /* 0x000ea8000c1e1b00 */
[----:B------:R-:W2:Y:S01]  /*0750*/  LDG.E.64 R24, desc[UR12][R8.64+0x18] ;  /* 0x0000180c08187981 */ /* 0x000ea2000c1e1b00 */
[----:B----4-:R-:W-:-:S03]  /*0760*/  DFMA R16, -R12, R16, R18 ;  /* 0x000000100c10722b */ /* 0x010fc60000000112 */
[----:B------:R-:W4:Y:S04]  /*0770*/  LDG.E.64 R18, desc[UR12][R10.64+0x20] ;  /* 0x0000200c0a127981 */ /* 0x000f28000c1e1b00 */
[----:B------:R-:W4:Y:S01]  /*0780*/  LDG.E.64 R12, desc[UR12][R8.64+0x20] ;  /* 0x0000200c080c7981 */ /* 0x000f22000c1e1b00 */
[----:B---3--:R-:W-:-:S03]  /*0790*/  DFMA R22, -R14, R22, R16 ;  /* 0x000000160e16722b */ /* 0x008fc60000000110 */
[----:B------:R-:W3:Y:S04]  /*07a0*/  LDG.E.64 R14, desc[UR12][R10.64+0x28] ;  /* 0x0000280c0a0e7981 */ /* 0x000ee8000c1e1b00 */
[----:B------:R-:W3:Y:S01]  /*07b0*/  LDG.E.64 R16, desc[UR12][R8.64+0x28] ;  /* 0x0000280c08107981 */ /* 0x000ee2000c1e1b00 */
[----:B--2---:R-:W-:-:S03]  /*07c0*/  DFMA R24, -R20, R24, R22 ;  /* 0x000000181418722b */ /* 0x004fc60000000116 */
[----:B------:R-:W2:Y:S04]  /*07d0*/  LDG.E.64 R20, desc[UR12][R10.64+0x30] ;  /* 0x0000300c0a147981 */ /* 0x000ea8000c1e1b00 */
[----:B------:R-:W2:Y:S01]  /*07e0*/  LDG.E.64 R22, desc[UR12][R8.64+0x30] ;  /* 0x0000300c08167981 */ /* 0x000ea2000c1e1b00 */
[----:B----4-:R-:W-:-:S08]  /*07f0*/  DFMA R12, -R18, R12, R24 ;  /* 0x0000000c120c722b */ /* 0x010fd00000000118 */
[----:B---3--:R-:W-:Y:S01]  /*0800*/  DFMA R12, -R14, R16, R12 ;  /* 0x000000100e0c722b */ /* 0x008fe2000000010c */
[----:B------:R-:W-:-:S07]  /*0810*/  VIADD R6, R6, 0x8 ;  /* 0x0000000806067836 */ /* 0x000fce0000000000 */
[----:B--2---:R-:W-:-:S08]  /*0820*/  DFMA R20, -R20, R22, R12 ;  /* 0x000000161414722b */ /* 0x004fd0000000010c */
[----:B------:R-:W-:-:S11]  /*0830*/  DFMA R20, -R26, R28, R20 ;  /* 0x0000001c1a14722b */ /* 0x000fd60000000114 */
.L_x_3:
[----:B------:R-:W-:Y:S05]  /*0840*/  @!P1 BRA `(.L_x_0) ;  /* 0x0000000000b49947 */ /* 0x000fea0003800000 */
[----:B------:R-:W-:-:S04]  /*0850*/  LOP3.LUT R5, R2, 0xffff, RZ, 0xc0, !PT ;  /* 0x0000ffff02057812 */ /* 0x000fc800078ec0ff */
[C---:B------:R-:W-:Y:S02]  /*0860*/  LOP3.LUT R8, R5.reuse, 0x7, RZ, 0xc0, !PT ;  /* 0x0000000705087812 */ /* 0x040fe400078ec0ff */
[----:B------:R-:W-:-:S03]  /*0870*/  LOP3.LUT R5, R5, 0x3, RZ, 0xc0, !PT ;  /* 0x0000000305057812 */ /* 0x000fc600078ec0ff */
[----:B------:R-:W-:Y:S01]  /*0880*/  VIADD R8, R8, 0xffffffff ;  /* 0xffffffff08087836 */ /* 0x000fe20000000000 */
[----:B------:R-:W-:-:S04]  /*0890*/  ISETP.NE.AND P1, PT, R5, RZ, PT ;  /* 0x000000ff0500720c */ /* 0x000fc80003f25270 */
[----:B------:R-:W-:-:S13]  /*08a0*/  ISETP.GE.U32.AND P0, PT, R8, 0x3, PT ;  /* 0x000000030800780c */ /* 0x000fda0003f06070 */
[----:B------:R-:W-:Y:S05]  /*08b0*/  @!P0 BRA `(.L_x_4) ;  /* 0x00000000004c8947 */ /* 0x000fea0003800000 */
[----:B------:R-:W0:Y:S01]  /*08c0*/  LDC.64 R28, c[0x0][0x388] ;  /* 0x0000e200ff1c7b82 */ /* 0x000e220000000a00 */
[----:B------:R-:W-:Y:S01]  /*08d0*/  IADD3 R9, PT, PT, R7, R6, RZ ;  /* 0x0000000607097210 */ /* 0x000fe20007ffe0ff */
[----:B------:R-:W-:-:S06]  /*08e0*/  VIADD R11, R6, UR9 ;  /* 0x00000009060b7c36 */ /* 0x000fcc0008000000 */
        /* <DEDUP_REMOVED lines=11> */
[----:B------:R-:W-:Y:S01]  /*09a0*/  VIADD R6, R6, 0x4 ;  /* 0x0000000406067836 */ /* 0x000fe20000000000 */
[----:B--2--5:R-:W-:-:S08]  /*09b0*/  DFMA R8, -R24, R8, R20 ;  /* 0x000000081808722b */ /* 0x024fd00000000114 */
[----:B----4-:R-:W-:-:S08]  /*09c0*/  DFMA R8, -R10, R12, R8 ;  /* 0x0000000c0a08722b */ /* 0x010fd00000000108 */
[----:B---3--:R-:W-:-:S08]  /*09d0*/  DFMA R8, -R14, R16, R8 ;  /* 0x000000100e08722b */ /* 0x008fd00000000108 */
[----:B------:R-:W-:-:S11]  /*09e0*/  DFMA R20, -R18, R22, R8 ;  /* 0x000000161214722b */ /* 0x000fd60000000108 */
.L_x_4:
[----:B------:R-:W-:Y:S05]  /*09f0*/  @!P1 BRA `(.L_x_0) ;  /* 0x0000000000489947 */ /* 0x000fea0003800000 */
[----:B------:R-:W0:Y:S01]  /*0a00*/  LDC.64 R14, c[0x0][0x388] ;  /* 0x0000e200ff0e7b82 */ /* 0x000e220000000a00 */
[----:B------:R-:W-:Y:S02]  /*0a10*/  IMAD.IADD R7, R7, 0x1, R6 ;  /* 0x0000000107077824 */ /* 0x000fe400078e0206 */
[----:B------:R-:W-:-:S05]  /*0a20*/  VIADD R9, R6, UR9 ;  /* 0x0000000906097c36 */ /* 0x000fca0008000000 */
[----:B------:R-:W1:Y:S01]  /*0a30*/  LDC.64 R16, c[0x0][0x398] ;  /* 0x0000e600ff107b82 */ /* 0x000e620000000a00 */
[----:B0-----:R-:W-:-:S05]  /*0a40*/  IMAD.WIDE R14, R7, 0x8, R14 ;  /* 0x00000008070e7825 */ /* 0x001fca00078e020e */
[----:B------:R-:W2:Y:S01]  /*0a50*/  LDG.E.64 R6, desc[UR12][R14.64] ;  /* 0x0000000c0e067981 */ /* 0x000ea2000c1e1b00 */
[----:B-1----:R-:W-:-:S05]  /*0a60*/  IMAD.WIDE R16, R9, 0x8, R16 ;  /* 0x0000000809107825 */ /* 0x002fca00078e0210 */
[----:B------:R-:W2:Y:S01]  /*0a70*/  LDG.E.64 R8, desc[UR12][R16.64] ;  /* 0x0000000c10087981 */ /* 0x000ea2000c1e1b00 */
[----:B------:R-:W-:Y:S01]  /*0a80*/  ISETP.NE.AND P0, PT, R5, 0x1, PT ;  /* 0x000000010500780c */ /* 0x000fe20003f05270 */
[----:B--2--5:R-:W-:-:S12]  /*0a90*/  DFMA R20, -R6, R8, R20 ;  /* 0x000000080614722b */ /* 0x024fd80000000114 */
[----:B------:R-:W-:Y:S05]  /*0aa0*/  @!P0 BRA `(.L_x_0) ;  /* 0x00000000001c8947 */ /* 0x000fea0003800000 */
[----:B------:R-:W-:Y:S01]  /*0ab0*/  ISETP.NE.AND P0, PT, R5, 0x2, PT ;  /* 0x000000020500780c */ /* 0x000fe20003f05270 */
[----:B------:R-:W2:Y:S04]  /*0ac0*/  LDG.E.64 R6, desc[UR12][R14.64+0x8] ;  /* 0x0000080c0e067981 */ /* 0x000ea8000c1e1b00 */
[----:B------:R-:W2:Y:S08]  /*0ad0*/  LDG.E.64 R8, desc[UR12][R16.64+0x8] ;  /* 0x0000080c10087981 */ /* 0x000eb0000c1e1b00 */
[----:B------:R-:W3:Y:S04]  /*0ae0*/  @P0 LDG.E.64 R10, desc[UR12][R14.64+0x10] ;  /* 0x0000100c0e0a0981 */ /* 0x000ee8000c1e1b00 */
[----:B------:R-:W3:Y:S01]  /*0af0*/  @P0 LDG.E.64 R12, desc[UR12][R16.64+0x10] ;  /* 0x0000100c100c0981 */ /* 0x000ee2000c1e1b00 */
[----:B--2---:R-:W-:-:S08]  /*0b00*/  DFMA R20, -R6, R8, R20 ;  /* 0x000000080614722b */ /* 0x004fd00000000114 */
[----:B---3--:R-:W-:-:S11]  /*0b10*/  @P0 DFMA R20, -R10, R12, R20 ;  /* 0x0000000c0a14022b */ /* 0x008fd60000000114 */
.L_x_0:
[----:B------:R-:W0:Y:S08]  /*0b20*/  LDC R5, c[0x0][0x380] ;  /* 0x0000e000ff057b82 */ /* 0x000e300000000800 */
[----:B------:R-:W1:Y:S01]  /*0b30*/  LDC.64 R8, c[0x0][0x388] ;  /* 0x0000e200ff087b82 */ /* 0x000e620000000a00 */
[----:B0-----:R-:W-:-:S04]  /*0b40*/  IMAD R5, R0, R5, R0 ;  /* 0x0000000500057224 */ /* 0x001fc800078e0200 */
[----:B-1----:R-:W-:-:S06]  /*0b50*/  IMAD.WIDE R8, R5, 0x8, R8 ;  /* 0x0000000805087825 */ /* 0x002fcc00078e0208 */
[----:B------:R-:W2:Y:S01]  /*0b60*/  LDG.E.64 R8, desc[UR12][R8.64] ;  /* 0x0000000c08087981 */ /* 0x000ea2000c1e1b00 */
[----:B------:R-:W-:Y:S01]  /*0b70*/  IMAD.MOV.U32 R6, RZ, RZ, 0x1 ;  /* 0x00000001ff067424 */ /* 0x000fe200078e00ff */
[----:B-----5:R-:W-:Y:S01]  /*0b80*/  FSETP.GEU.AND P1, PT, |R21|, 6.5827683646048100446e-37, PT ;  /* 0x036000001500780b */ /* 0x020fe20003f2e200 */
[----:B--2---:R-:W0:Y:S04]  /*0b90*/  MUFU.RCP64H R7, R9 ;  /* 0x0000000900077308 */ /* 0x004e280000001800 */
[----:B0-----:R-:W-:-:S08]  /*0ba0*/  DFMA R10, -R8, R6, 1 ;  /* 0x3ff00000080a742b */ /* 0x001fd00000000106 */
[----:B------:R-:W-:-:S08]  /*0bb0*/  DFMA R10, R10, R10, R10 ;  /* 0x0000000a0a0a722b */ /* 0x000fd0000000000a */
[----:B------:R-:W-:-:S08]  /*0bc0*/  DFMA R10, R6, R10, R6 ;  /* 0x0000000a060a722b */ /* 0x000fd00000000006 */
[----:B------:R-:W-:-:S08]  /*0bd0*/  DFMA R6, -R8, R10, 1 ;  /* 0x3ff000000806742b */ /* 0x000fd0000000010a */
[----:B------:R-:W-:-:S08]  /*0be0*/  DFMA R6, R10, R6, R10 ;  /* 0x000000060a06722b */ /* 0x000fd0000000000a */
[----:B------:R-:W-:-:S08]  /*0bf0*/  DMUL R10, R6, R20 ;  /* 0x00000014060a7228 */ /* 0x000fd00000000000 */
[----:B------:R-:W-:-:S08]  /*0c00*/  DFMA R12, -R8, R10, R20 ;  /* 0x0000000a080c722b */ /* 0x000fd00000000114 */
[----:B------:R-:W-:-:S10]  /*0c10*/  DFMA R6, R6, R12, R10 ;  /* 0x0000000c0606722b */ /* 0x000fd4000000000a */
[----:B------:R-:W-:-:S05]  /*0c20*/  FFMA R5, RZ, R9, R7 ;  /* 0x00000009ff057223 */ /* 0x000fca0000000007 */
[----:B------:R-:W-:-:S13]  /*0c30*/  FSETP.GT.AND P0, PT, |R5|, 1.469367938527859385e-39, PT ;  /* 0x001000000500780b */ /* 0x000fda0003f04200 */
[----:B------:R-:W-:Y:S05]  /*0c40*/  @P0 BRA P1, `(.L_x_5) ;  /* 0x00000000000c0947 */ /* 0x000fea0000800000 */
[----:B------:R-:W-:Y:S01]  /*0c50*/  IMAD.MOV.U32 R5, RZ, RZ, R20 ;  /* 0x000000ffff057224 */ /* 0x000fe200078e0014 */
[----:B------:R-:W-:-:S07]  /*0c60*/  MOV R14, 0xc80 ;  /* 0x00000c80000e7802 */ /* 0x000fce0000000f00 */
[----:B------:R-:W-:Y:S05]  /*0c70*/  CALL.REL.NOINC `($__internal_0_$__cuda_sm20_div_rn_f64_full) ;  /* 0x0000000000287944 */ /* 0x000fea0003c00000 */
.L_x_5:
[----:B------:R-:W0:Y:S01]  /*0c80*/  LDC.64 R8, c[0x0][0x398] ;  /* 0x0000e600ff087b82 */ /* 0x000e220000000a00 */
[----:B------:R-:W-:Y:S01]  /*0c90*/  VIADD R0, R0, 0x1 ;  /* 0x0000000100007836 */ /* 0x000fe20000000000 */
[----:B------:R-:W-:Y:S01]  /*0ca0*/  IADD3 R3, PT, PT, R3, 0x1, RZ ;  /* 0x0000000103037810 */ /* 0x000fe20007ffe0ff */
[----:B------:R-:W-:-:S03]  /*0cb0*/  VIADD R2, R2, 0x1 ;  /* 0x0000000102027836 */ /* 0x000fc60000000000 */
[----:B------:R-:W-:Y:S01]  /*0cc0*/  ISETP.NE.AND P0, PT, R0, 0x800, PT ;  /* 0x000008000000780c */ /* 0x000fe20003f05270 */
[----:B0-----:R-:W-:-:S05]  /*0cd0*/  IMAD.WIDE R4, R4, 0x8, R8 ;  /* 0x0000000804047825 */ /* 0x001fca00078e0208 */
[----:B------:R0:W-:Y:S07]  /*0ce0*/  STG.E.64 desc[UR12][R4.64], R6 ;  /* 0x0000000604007986 */ /* 0x0001ee000c101b0c */
[----:B------:R-:W-:Y:S05]  /*0cf0*/  @P0 BRA `(.L_x_6) ;  /* 0xfffffff4000c0947 */ /* 0x000fea000383ffff */
[----:B------:R-:W-:Y:S05]  /*0d00*/  BRA.U UP0, `(.L_x_7) ;  /* 0xfffffff100ec7547 */ /* 0x000fea000b83ffff */
[----:B------:R-:W-:Y:S05]  /*0d10*/  EXIT ;  /* 0x000000000000794d */ /* 0x000fea0003800000 */
        .weak           $__internal_0_$__cuda_sm20_div_rn_f64_full
        .type           $__internal_0_$__cuda_sm20_div_rn_f64_full,@function
        .size           $__internal_0_$__cuda_sm20_div_rn_f64_full,(.L_x_14 - $__internal_0_$__cuda_sm20_div_rn_f64_full)
$__internal_0_$__cuda_sm20_div_rn_f64_full:
[C---:B------:R-:W-:Y:S01]  /*0d20*/  FSETP.GEU.AND P0, PT, |R9|.reuse, 1.469367938527859385e-39, PT ;  /* 0x001000000900780b */ /* 0x040fe20003f0e200 */
[--C-:B------:R-:W-:Y:S01]  /*0d30*/  IMAD.MOV.U32 R10, RZ, RZ, R8.reuse ;  /* 0x000000ffff0a7224 */ /* 0x100fe200078e0008 */
[C---:B------:R-:W-:Y:S01]  /*0d40*/  LOP3.LUT R6, R9.reuse, 0x800fffff, RZ, 0xc0, !PT ;  /* 0x800fffff09067812 */ /* 0x040fe200078ec0ff */
[----:B------:R-:W-:Y:S01]  /*0d50*/  IMAD.MOV.U32 R11, RZ, RZ, R9 ;  /* 0x000000ffff0b7224 */ /* 0x000fe200078e0009 */
[----:B------:R-:W-:Y:S01]  /*0d60*/  LOP3.LUT R20, R9, 0x7ff00000, RZ, 0xc0, !PT ;  /* 0x7ff0000009147812 */ /* 0x000fe200078ec0ff */
[----:B------:R-:W-:Y:S01]  /*0d70*/  IMAD.MOV.U32 R16, RZ, RZ, 0x1 ;  /* 0x00000001ff107424 */ /* 0x000fe200078e00ff */
[----:B------:R-:W-:Y:S01]  /*0d80*/  LOP3.LUT R7, R6, 0x3ff00000, RZ, 0xfc, !PT ;  /* 0x3ff0000006077812 */ /* 0x000fe200078efcff */
[----:B------:R-:W-:Y:S01]  /*0d90*/  IMAD.MOV.U32 R6, RZ, RZ, R8 ;  /* 0x000000ffff067224 */ /* 0x000fe200078e0008 */
[----:B------:R-:W-:Y:S01]  /*0da0*/  MOV R15, 0x1ca00000 ;  /* 0x1ca00000000f7802 */ /* 0x000fe20000000f00 */
[----:B------:R-:W-:Y:S02]  /*0db0*/  IMAD.MOV.U32 R9, RZ, RZ, R21 ;  /* 0x000000ffff097224 */ /* 0x000fe400078e0015 */
[----:B------:R-:W-:-:S02]  /*0dc0*/  IMAD.MOV.U32 R8, RZ, RZ, R5 ;  /* 0x000000ffff087224 */ /* 0x000fc400078e0005 */
[----:B------:R-:W-:Y:S01]  /*0dd0*/  @!P0 DMUL R6, R10, 8.98846567431157953865e+307 ;  /* 0x7fe000000a068828 */ /* 0x000fe20000000000 */
[----:B------:R-:W-:-:S04]  /*0de0*/  LOP3.LUT R5, R9, 0x7ff00000, RZ, 0xc0, !PT ;  /* 0x7ff0000009057812 */ /* 0x000fc800078ec0ff */
[----:B------:R-:W-:Y:S01]  /*0df0*/  ISETP.GE.U32.AND P1, PT, R5, R20, PT ;  /* 0x000000140500720c */ /* 0x000fe20003f26070 */
[----:B------:R-:W0:Y:S01]  /*0e00*/  MUFU.RCP64H R17, R7 ;  /* 0x0000000700117308 */ /* 0x000e220000001800 */
[----:B------:R-:W-:Y:S01]  /*0e10*/  IMAD.MOV.U32 R22, RZ, RZ, R5 ;  /* 0x000000ffff167224 */ /* 0x000fe200078e0005 */
[----:B0-----:R-:W-:-:S08]  /*0e20*/  DFMA R12, R16, -R6, 1 ;  /* 0x3ff00000100c742b */ /* 0x001fd00000000806 */
[----:B------:R-:W-:-:S08]  /*0e30*/  DFMA R12, R12, R12, R12 ;  /* 0x0000000c0c0c722b */ /* 0x000fd0000000000c */
[----:B------:R-:W-:Y:S01]  /*0e40*/  DFMA R16, R16, R12, R16 ;  /* 0x0000000c1010722b */ /* 0x000fe20000000010 */
[----:B------:R-:W-:Y:S01]  /*0e50*/  SEL R13, R15, 0x63400000, !P1 ;  /* 0x634000000f0d7807 */ /* 0x000fe20004800000 */
[----:B------:R-:W-:Y:S01]  /*0e60*/  IMAD.MOV.U32 R12, RZ, RZ, R8 ;  /* 0x000000ffff0c7224 */ /* 0x000fe200078e0008 */
[----:B------:R-:W-:Y:S02]  /*0e70*/  FSETP.GEU.AND P1, PT, |R9|, 1.469367938527859385e-39, PT ;  /* 0x001000000900780b */ /* 0x000fe40003f2e200 */
[----:B------:R-:W-:-:S03]  /*0e80*/  LOP3.LUT R13, R13, 0x800fffff, R9, 0xf8, !PT ;  /* 0x800fffff0d0d7812 */ /* 0x000fc600078ef809 */
[----:B------:R-:W-:-:S08]  /*0e90*/  DFMA R18, R16, -R6, 1 ;  /* 0x3ff000001012742b */ /* 0x000fd00000000806 */
[----:B------:R-:W-:Y:S01]  /*0ea0*/  DFMA R16, R16, R18, R16 ;  /* 0x000000121010722b */ /* 0x000fe20000000010 */
[----:B------:R-:W-:Y:S10]  /*0eb0*/  @P1 BRA `(.L_x_8) ;  /* 0x0000000000201947 */ /* 0x000ff40003800000 */
[----:B------:R-:W-:-:S04]  /*0ec0*/  LOP3.LUT R18, R11, 0x7ff00000, RZ, 0xc0, !PT ;  /* 0x7ff000000b127812 */ /* 0x000fc800078ec0ff */
[----:B------:R-:W-:Y:S01]  /*0ed0*/  ISETP.GE.U32.AND P1, PT, R5, R18, PT ;  /* 0x000000120500720c */ /* 0x000fe20003f26070 */
[----:B------:R-:W-:-:S03]  /*0ee0*/  IMAD.MOV.U32 R18, RZ, RZ, RZ ;  /* 0x000000ffff127224 */ /* 0x000fc600078e00ff */
[----:B------:R-:W-:-:S04]  /*0ef0*/  SEL R19, R15, 0x63400000, !P1 ;  /* 0x634000000f137807 */ /* 0x000fc80004800000 */
[----:B------:R-:W-:-:S04]  /*0f00*/  LOP3.LUT R19, R19, 0x80000000, R9, 0xf8, !PT ;  /* 0x8000000013137812 */ /* 0x000fc800078ef809 */
[----:B------:R-:W-:-:S06]  /*0f10*/  LOP3.LUT R19, R19, 0x100000, RZ, 0xfc, !PT ;  /* 0x0010000013137812 */ /* 0x000fcc00078efcff */
[----:B------:R-:W-:-:S10]  /*0f20*/  DFMA R12, R12, 2, -R18 ;  /* 0x400000000c0c782b */ /* 0x000fd40000000812 */
[----:B------:R-:W-:-:S07]  /*0f30*/  LOP3.LUT R22, R13, 0x7ff00000, RZ, 0xc0, !PT ;  /* 0x7ff000000d167812 */ /* 0x000fce00078ec0ff */
.L_x_8:
[----:B------:R-:W-:Y:S01]  /*0f40*/  IMAD.MOV.U32 R23, RZ, RZ, R20 ;  /* 0x000000ffff177224 */ /* 0x000fe200078e0014 */
[----:B------:R-:W-:Y:S01]  /*0f50*/  @!P0 LOP3.LUT R23, R7, 0x7ff00000, RZ, 0xc0, !PT ;  /* 0x7ff0000007178812 */ /* 0x000fe200078ec0ff */
[----:B------:R-:W-:Y:S01]  /*0f60*/  VIADD R24, R22, 0xffffffff ;  /* 0xffffffff16187836 */ /* 0x000fe20000000000 */
[----:B------:R-:W-:-:S03]  /*0f70*/  DMUL R18, R16, R12 ;  /* 0x0000000c10127228 */ /* 0x000fc60000000000 */
[----:B------:R-:W-:Y:S01]  /*0f80*/  VIADD R25, R23, 0xffffffff ;  /* 0xffffffff17197836 */ /* 0x000fe20000000000 */
[----:B------:R-:W-:-:S04]  /*0f90*/  ISETP.GT.U32.AND P0, PT, R24, 0x7feffffe, PT ;  /* 0x7feffffe1800780c */ /* 0x000fc80003f04070 */
[----:B------:R-:W-:Y:S01]  /*0fa0*/  ISETP.GT.U32.OR P0, PT, R25, 0x7feffffe, P0 ;  /* 0x7feffffe1900780c */ /* 0x000fe20000704470 */
[----:B------:R-:W-:-:S08]  /*0fb0*/  DFMA R20, R18, -R6, R12 ;  /* 0x800000061214722b */ /* 0x000fd0000000000c */
[----:B------:R-:W-:-:S04]  /*0fc0*/  DFMA R20, R16, R20, R18 ;  /* 0x000000141014722b */ /* 0x000fc80000000012 */
[----:B------:R-:W-:Y:S07]  /*0fd0*/  @P0 BRA `(.L_x_9) ;  /* 0x00000000006c0947 */ /* 0x000fee0003800000 */
[----:B------:R-:W-:-:S04]  /*0fe0*/  LOP3.LUT R16, R11, 0x7ff00000, RZ, 0xc0, !PT ;  /* 0x7ff000000b107812 */ /* 0x000fc800078ec0ff */
[CC--:B------:R-:W-:Y:S02]  /*0ff0*/  VIADDMNMX R8, R5.reuse, -R16.reuse, 0xb9600000, !PT ;  /* 0xb960000005087446 */ /* 0x0c0fe40007800910 */
[----:B------:R-:W-:Y:S02]  /*1000*/  ISETP.GE.U32.AND P0, PT, R5, R16, PT ;  /* 0x000000100500720c */ /* 0x000fe40003f06070 */
[----:B------:R-:W-:Y:S02]  /*1010*/  VIMNMX R8, PT, PT, R8, 0x46a00000, PT ;  /* 0x46a0000008087848 */ /* 0x000fe40003fe0100 */
[----:B------:R-:W-:-:S05]  /*1020*/  SEL R5, R15, 0x63400000, !P0 ;  /* 0x634000000f057807 */ /* 0x000fca0004000000 */
[----:B------:R-:W-:Y:S02]  /*1030*/  IMAD.IADD R5, R8, 0x1, -R5 ;  /* 0x0000000108057824 */ /* 0x000fe400078e0a05 */
[----:B------:R-:W-:-:S03]  /*1040*/  IMAD.MOV.U32 R8, RZ, RZ, RZ ;  /* 0x000000ffff087224 */ /* 0x000fc600078e00ff */
[----:B------:R-:W-:-:S06]  /*1050*/  IADD3 R9, PT, PT, R5, 0x7fe00000, RZ ;  /* 0x7fe0000005097810 */ /* 0x000fcc0007ffe0ff */
[----:B------:R-:W-:-:S10]  /*1060*/  DMUL R16, R20, R8 ;  /* 0x0000000814107228 */ /* 0x000fd40000000000 */
[----:B------:R-:W-:-:S13]  /*1070*/  FSETP.GTU.AND P0, PT, |R17|, 1.469367938527859385e-39, PT ;  /* 0x001000001100780b */ /* 0x000fda0003f0c200 */
[----:B------:R-:W-:Y:S05]  /*1080*/  @P0 BRA `(.L_x_10) ;  /* 0x0000000000940947 */ /* 0x000fea0003800000 */
[----:B------:R-:W-:Y:S01]  /*1090*/  DFMA R6, R20, -R6, R12 ;  /* 0x800000061406722b */ /* 0x000fe2000000000c */
[----:B------:R-:W-:-:S09]  /*10a0*/  IMAD.MOV.U32 R8, RZ, RZ, RZ ;  /* 0x000000ffff087224 */ /* 0x000fd200078e00ff */
[C---:B------:R-:W-:Y:S02]  /*10b0*/  FSETP.NEU.AND P0, PT, R7.reuse, RZ, PT ;  /* 0x000000ff0700720b */ /* 0x040fe40003f0d000 */
[----:B------:R-:W-:-:S04]  /*10c0*/  LOP3.LUT R11, R7, 0x80000000, R11, 0x48, !PT ;  /* 0x80000000070b7812 */ /* 0x000fc800078e480b */
[----:B------:R-:W-:-:S07]  /*10d0*/  LOP3.LUT R9, R11, R9, RZ, 0xfc, !PT ;  /* 0x000000090b097212 */ /* 0x000fce00078efcff */
[----:B------:R-:W-:Y:S05]  /*10e0*/  @!P0 BRA `(.L_x_10) ;  /* 0x00000000007c8947 */ /* 0x000fea0003800000 */
[----:B------:R-:W-:Y:S01]  /*10f0*/  IMAD.MOV R7, RZ, RZ, -R5 ;  /* 0x000000ffff077224 */ /* 0x000fe200078e0a05 */
[----:B------:R-:W-:Y:S01]  /*1100*/  DMUL.RP R8, R20, R8 ;  /* 0x0000000814087228 */ /* 0x000fe20000008000 */
[----:B------:R-:W-:Y:S01]  /*1110*/  IMAD.MOV.U32 R6, RZ, RZ, RZ ;  /* 0x000000ffff067224 */ /* 0x000fe200078e00ff */
[----:B------:R-:W-:-:S05]  /*1120*/  IADD3 R5, PT, PT, -R5, -0x43300000, RZ ;  /* 0xbcd0000005057810 */ /* 0x000fca0007ffe1ff */
[----:B------:R-:W-:-:S03]  /*1130*/  DFMA R6, R16, -R6, R20 ;  /* 0x800000061006722b */ /* 0x000fc60000000014 */
[----:B------:R-:W-:-:S07]  /*1140*/  LOP3.LUT R11, R9, R11, RZ, 0x3c, !PT ;  /* 0x0000000b090b7212 */ /* 0x000fce00078e3cff */
[----:B------:R-:W-:-:S04]  /*1150*/  FSETP.NEU.AND P0, PT, |R7|, R5, PT ;  /* 0x000000050700720b */ /* 0x000fc80003f0d200 */
[----:B------:R-:W-:Y:S02]  /*1160*/  FSEL R16, R8, R16, !P0 ;  /* 0x0000001008107208 */ /* 0x000fe40004000000 */
[----:B------:R-:W-:Y:S01]  /*1170*/  FSEL R17, R11, R17, !P0 ;  /* 0x000000110b117208 */ /* 0x000fe20004000000 */
[----:B------:R-:W-:Y:S06]  /*1180*/  BRA `(.L_x_10) ;  /* 0x0000000000547947 */ /* 0x000fec0003800000 */
.L_x_9:
[----:B------:R-:W-:-:S14]  /*1190*/  DSETP.NAN.AND P0, PT, R8, R8, PT ;  /* 0x000000080800722a */ /* 0x000fdc0003f08000 */
[----:B------:R-:W-:Y:S05]  /*11a0*/  @P0 BRA `(.L_x_11) ;  /* 0x0000000000440947 */ /* 0x000fea0003800000 */
[----:B------:R-:W-:-:S14]  /*11b0*/  DSETP.NAN.AND P0, PT, R10, R10, PT ;  /* 0x0000000a0a00722a */ /* 0x000fdc0003f08000 */
[----:B------:R-:W-:Y:S05]  /*11c0*/  @P0 BRA `(.L_x_12) ;  /* 0x0000000000300947 */ /* 0x000fea0003800000 */
[----:B------:R-:W-:Y:S01]  /*11d0*/  ISETP.NE.AND P0, PT, R22, R23, PT ;  /* 0x000000171600720c */ /* 0x000fe20003f05270 */
[----:B------:R-:W-:Y:S02]  /*11e0*/  IMAD.MOV.U32 R16, RZ, RZ, 0x0 ;  /* 0x00000000ff107424 */ /* 0x000fe400078e00ff */
[----:B------:R-:W-:-:S10]  /*11f0*/  IMAD.MOV.U32 R17, RZ, RZ, -0x80000 ;  /* 0xfff80000ff117424 */ /* 0x000fd400078e00ff */
[----:B------:R-:W-:Y:S05]  /*1200*/  @!P0 BRA `(.L_x_10) ;  /* 0x0000000000348947 */ /* 0x000fea0003800000 */
[----:B------:R-:W-:Y:S02]  /*1210*/  ISETP.NE.AND P0, PT, R22, 0x7ff00000, PT ;  /* 0x7ff000001600780c */ /* 0x000fe40003f05270 */
[----:B------:R-:W-:Y:S02]  /*1220*/  LOP3.LUT R17, R9, 0x80000000, R11, 0x48, !PT ;  /* 0x8000000009117812 */ /* 0x000fe400078e480b */
[----:B------:R-:W-:-:S13]  /*1230*/  ISETP.EQ.OR P0, PT, R23, RZ, !P0 ;  /* 0x000000ff1700720c */ /* 0x000fda0004702670 */
[----:B------:R-:W-:Y:S01]  /*1240*/  @P0 LOP3.LUT R5, R17, 0x7ff00000, RZ, 0xfc, !PT ;  /* 0x7ff0000011050812 */ /* 0x000fe200078efcff */
[----:B------:R-:W-:Y:S01]  /*1250*/  @!P0 IMAD.MOV.U32 R16, RZ, RZ, RZ ;  /* 0x000000ffff108224 */ /* 0x000fe200078e00ff */
[----:B------:R-:W-:-:S03]  /*1260*/  @P0 MOV R16, RZ ;  /* 0x000000ff00100202 */ /* 0x000fc60000000f00 */
[----:B------:R-:W-:Y:S01]  /*1270*/  @P0 IMAD.MOV.U32 R17, RZ, RZ, R5 ;  /* 0x000000ffff110224 */ /* 0x000fe200078e0005 */
[----:B------:R-:W-:Y:S06]  /*1280*/  BRA `(.L_x_10) ;  /* 0x0000000000147947 */ /* 0x000fec0003800000 */
.L_x_12:
[----:B------:R-:W-:Y:S01]  /*1290*/  LOP3.LUT R17, R11, 0x80000, RZ, 0xfc, !PT ;  /* 0x000800000b117812 */ /* 0x000fe200078efcff */
[----:B------:R-:W-:Y:S01]  /*12a0*/  IMAD.MOV.U32 R16, RZ, RZ, R10 ;  /* 0x000000ffff107224 */ /* 0x000fe200078e000a */
[----:B------:R-:W-:Y:S06]  /*12b0*/  BRA `(.L_x_10) ;  /* 0x0000000000087947 */ /* 0x000fec0003800000 */
.L_x_11:
[----:B------:R-:W-:Y:S01]  /*12c0*/  LOP3.LUT R17, R9, 0x80000, RZ, 0xfc, !PT ;  /* 0x0008000009117812 */ /* 0x000fe200078efcff */
[----:B------:R-:W-:-:S07]  /*12d0*/  IMAD.MOV.U32 R16, RZ, RZ, R8 ;  /* 0x000000ffff107224 */ /* 0x000fce00078e0008 */
.L_x_10:
[----:B------:R-:W-:Y:S02]  /*12e0*/  IMAD.MOV.U32 R15, RZ, RZ, 0x0 ;  /* 0x00000000ff0f7424 */ /* 0x000fe400078e00ff */
[----:B------:R-:W-:Y:S02]  /*12f0*/  IMAD.MOV.U32 R6, RZ, RZ, R16 ;  /* 0x000000ffff067224 */ /* 0x000fe400078e0010 */
[----:B------:R-:W-:Y:S01]  /*1300*/  IMAD.MOV.U32 R7, RZ, RZ, R17 ;  /* 0x000000ffff077224 */ /* 0x000fe200078e0011 */
[----:B------:R-:W-:Y:S06]  /*1310*/  RET.REL.NODEC R14 `(_Z11test_kerneliPdS_S_) ;  /* 0xffffffec0e387950 */ /* 0x000fec0003c3ffff */
.L_x_13:
[----:B------:R-:W-:-:S00]  /*1320*/  BRA `(.L_x_13) ;  /* 0xfffffffc00fc7947 */ /* 0x000fc0000383ffff */
[----:B------:R-:W-:-:S00]  /*1330*/  NOP ;  /* 0x0000000000007918 */ /* 0x000fc00000000000 */
        /* <DEDUP_REMOVED lines=12> */
.L_x_14:


//--------------------- .nv.shared.reserved.0     --------------------------
	.section	.nv.shared.reserved.0,"aw",@nobits
	.weak		__nv_reservedSMEM_offset_0_alias
	.size		__nv_reservedSMEM_offset_0_alias, 0, 64
	.other		__nv_reservedSMEM_offset_0_alias,@"STO_CUDA_RESERVED_SHARED STV_DEFAULT"
__nv_reservedSMEM_offset_0_alias:
	.zero		0
	.zero		64


//--------------------- .nv.constant0._Z11test_kerneliPdS_S_ --------------------------
	.section	.nv.constant0._Z11test_kerneliPdS_S_,"a",@progbits
	.sectionflags	@""
	.align	4
.nv.constant0._Z11test_kerneliPdS_S_:
	.zero		928


//--------------------- SYMBOLS --------------------------

	.type		.nv.reservedSmem.offset0,@object
	.size		.nv.reservedSmem.offset0,0x4
